//
// Generated by NVIDIA NVVM Compiler
//
// Compiler Build ID: CL-36424714
// Cuda compilation tools, release 13.0, V13.0.88
// Based on NVVM 20.0.0
//

.version 9.0
.target sm_100
.address_size 64

	// .globl	_Z15softmax_forwardPKfPfii

.visible .entry _Z15softmax_forwardPKfPfii(
	.param .u64 .ptr .align 1 _Z15softmax_forwardPKfPfii_param_0,
	.param .u64 .ptr .align 1 _Z15softmax_forwardPKfPfii_param_1,
	.param .u32 _Z15softmax_forwardPKfPfii_param_2,
	.param .u32 _Z15softmax_forwardPKfPfii_param_3
)
{


	ret;

}
	// .globl	_Z18cross_entropy_lossPKfS0_Pfii
.visible .entry _Z18cross_entropy_lossPKfS0_Pfii(
	.param .u64 .ptr .align 1 _Z18cross_entropy_lossPKfS0_Pfii_param_0,
	.param .u64 .ptr .align 1 _Z18cross_entropy_lossPKfS0_Pfii_param_1,
	.param .u64 .ptr .align 1 _Z18cross_entropy_lossPKfS0_Pfii_param_2,
	.param .u32 _Z18cross_entropy_lossPKfS0_Pfii_param_3,
	.param .u32 _Z18cross_entropy_lossPKfS0_Pfii_param_4
)
{


	ret;

}
	// .globl	_Z19softmax_ce_backwardPKfS0_Pfii
.visible .entry _Z19softmax_ce_backwardPKfS0_Pfii(
	.param .u64 .ptr .align 1 _Z19softmax_ce_backwardPKfS0_Pfii_param_0,
	.param .u64 .ptr .align 1 _Z19softmax_ce_backwardPKfS0_Pfii_param_1,
	.param .u64 .ptr .align 1 _Z19softmax_ce_backwardPKfS0_Pfii_param_2,
	.param .u32 _Z19softmax_ce_backwardPKfS0_Pfii_param_3,
	.param .u32 _Z19softmax_ce_backwardPKfS0_Pfii_param_4
)
{


	ret;

}


// ===== COMPILED SASS (sm_100) =====

	.target	sm_100

	.elftype	@"ET_EXEC"


//--------------------- .note.nv.tkinfo           --------------------------
	.section	.note.nv.tkinfo,"",@"SHT_NOTE"
	.sectionflags	@"SHF_NOTE_NV_TKINFO"
	.tkinfo
        /*0018*/ 	.word	0x00000002
        /*0030*/ 	.string	""
        /*0030*/ 	.string	"ptxas"
        /*0030*/ 	.string	"Cuda compilation tools, release 13.0, V13.0.88"
        /*0030*/ 	.string	"Build cuda_13.0.r13.0/compiler.36424714_0"
        /*0030*/ 	.string	"-arch sm_100 -m 64 "



//--------------------- .note.nv.cuinfo           --------------------------
	.section	.note.nv.cuinfo,"",@"SHT_NOTE"
	.sectionflags	@"SHF_NOTE_NV_CUINFO"
        /*0018*/ 	.short	0x0002
        /*001a*/ 	.short	0x0064
        /*001c*/ 	.short	0x0082
	.zero		2


//--------------------- .nv.info                  --------------------------
	.section	.nv.info,"",@"SHT_CUDA_INFO"
	.align	4


	//----- nvinfo : EIATTR_REGCOUNT
	.align		4
        /*0000*/ 	.byte	0x04, 0x2f
        /*0002*/ 	.short	(.L_1 - .L_0)
	.align		4
.L_0:
        /*0004*/ 	.word	index@(_Z15softmax_forwardPKfPfii)
        /*0008*/ 	.word	0x00000004


	//----- nvinfo : EIATTR_FRAME_SIZE
	.align		4
.L_1:
        /*000c*/ 	.byte	0x04, 0x11
        /*000e*/ 	.short	(.L_3 - .L_2)
	.align		4
.L_2:
        /*0010*/ 	.word	index@(_Z15softmax_forwardPKfPfii)
        /*0014*/ 	.word	0x00000000


	//----- nvinfo : EIATTR_REGCOUNT
	.align		4
.L_3:
        /*0018*/ 	.byte	0x04, 0x2f
        /*001a*/ 	.short	(.L_5 - .L_4)
	.align		4
.L_4:
        /*001c*/ 	.word	index@(_Z18cross_entropy_lossPKfS0_Pfii)
        /*0020*/ 	.word	0x00000004


	//----- nvinfo : EIATTR_FRAME_SIZE
	.align		4
.L_5:
        /*0024*/ 	.byte	0x04, 0x11
        /*0026*/ 	.short	(.L_7 - .L_6)
	.align		4
.L_6:
        /*0028*/ 	.word	index@(_Z18cross_entropy_lossPKfS0_Pfii)
        /*002c*/ 	.word	0x00000000


	//----- nvinfo : EIATTR_REGCOUNT
	.align		4
.L_7:
        /*0030*/ 	.byte	0x04, 0x2f
        /*0032*/ 	.short	(.L_9 - .L_8)
	.align		4
.L_8:
        /*0034*/ 	.word	index@(_Z19softmax_ce_backwardPKfS0_Pfii)
        /*0038*/ 	.word	0x00000004


	//----- nvinfo : EIATTR_FRAME_SIZE
	.align		4
.L_9:
        /*003c*/ 	.byte	0x04, 0x11
        /*003e*/ 	.short	(.L_11 - .L_10)
	.align		4
.L_10:
        /*0040*/ 	.word	index@(_Z19softmax_ce_backwardPKfS0_Pfii)
        /*0044*/ 	.word	0x00000000


	//----- nvinfo : EIATTR_MIN_STACK_SIZE
	.align		4
.L_11:
        /*0048*/ 	.byte	0x04, 0x12
        /*004a*/ 	.short	(.L_13 - .L_12)
	.align		4
.L_12:
        /*004c*/ 	.word	index@(_Z19softmax_ce_backwardPKfS0_Pfii)
        /*0050*/ 	.word	0x00000000


	//----- nvinfo : EIATTR_MIN_STACK_SIZE
	.align		4
.L_13:
        /*0054*/ 	.byte	0x04, 0x12
        /*0056*/ 	.short	(.L_15 - .L_14)
	.align		4
.L_14:
        /*0058*/ 	.word	index@(_Z18cross_entropy_lossPKfS0_Pfii)
        /*005c*/ 	.word	0x00000000


	//----- nvinfo : EIATTR_MIN_STACK_SIZE
	.align		4
.L_15:
        /*0060*/ 	.byte	0x04, 0x12
        /*0062*/ 	.short	(.L_17 - .L_16)
	.align		4
.L_16:
        /*0064*/ 	.word	index@(_Z15softmax_forwardPKfPfii)
        /*0068*/ 	.word	0x00000000
.L_17:


//--------------------- .nv.compat                --------------------------
	.section	.nv.compat,"",@"SHT_CUDA_COMPAT_INFO"
	.align	4
        /*0000*/ 	.byte	0x02, 0x09, 0x00, 0x00, 0x02, 0x02, 0x01, 0x00, 0x02, 0x05, 0x05, 0x00, 0x03, 0x07, 0x01, 0x01
        /*0010*/ 	.byte	0x02, 0x03, 0x00, 0x00, 0x02, 0x06, 0x01, 0x00, 0x04, 0x0b, 0x08, 0x00, 0x09, 0x00, 0x00, 0x00
        /*0020*/ 	.byte	0x00, 0x00, 0x00, 0x00


//--------------------- .nv.info._Z19softmax_ce_backwardPKfS0_Pfii --------------------------
	.section	.nv.info._Z19softmax_ce_backwardPKfS0_Pfii,"",@"SHT_CUDA_INFO"
	.sectionflags	@""
	.align	4


	//----- nvinfo : EIATTR_CUDA_API_VERSION
	.align		4
        /*0000*/ 	.byte	0x04, 0x37
        /*0002*/ 	.short	(.L_19 - .L_18)
.L_18:
        /*0004*/ 	.word	0x00000082


	//----- nvinfo : EIATTR_KPARAM_INFO
	.align		4
.L_19:
        /*0008*/ 	.byte	0x04, 0x17
        /*000a*/ 	.short	(.L_21 - .L_20)
.L_20:
        /*000c*/ 	.word	0x00000000
        /*0010*/ 	.short	0x0004
        /*0012*/ 	.short	0x001c
        /*0014*/ 	.byte	0x00, 0xf0, 0x11, 0x00


	//----- nvinfo : EIATTR_KPARAM_INFO
	.align		4
.L_21:
        /*0018*/ 	.byte	0x04, 0x17
        /*001a*/ 	.short	(.L_23 - .L_22)
.L_22:
        /*001c*/ 	.word	0x00000000
        /*0020*/ 	.short	0x0003
        /*0022*/ 	.short	0x0018
        /*0024*/ 	.byte	0x00, 0xf0, 0x11, 0x00


	//----- nvinfo : EIATTR_KPARAM_INFO
	.align		4
.L_23:
        /*0028*/ 	.byte	0x04, 0x17
        /*002a*/ 	.short	(.L_25 - .L_24)
.L_24:
        /*002c*/ 	.word	0x00000000
        /*0030*/ 	.short	0x0002
        /*0032*/ 	.short	0x0010
        /*0034*/ 	.byte	0x00, 0xf5, 0x21, 0x00


	//----- nvinfo : EIATTR_KPARAM_INFO
	.align		4
.L_25:
        /*0038*/ 	.byte	0x04, 0x17
        /*003a*/ 	.short	(.L_27 - .L_26)
.L_26:
        /*003c*/ 	.word	0x00000000
        /*0040*/ 	.short	0x0001
        /*0042*/ 	.short	0x0008
        /*0044*/ 	.byte	0x00, 0xf5, 0x21, 0x00


	//----- nvinfo : EIATTR_KPARAM_INFO
	.align		4
.L_27:
        /*0048*/ 	.byte	0x04, 0x17
        /*004a*/ 	.short	(.L_29 - .L_28)
.L_28:
        /*004c*/ 	.word	0x00000000
        /*0050*/ 	.short	0x0000
        /*0052*/ 	.short	0x0000
        /*0054*/ 	.byte	0x00, 0xf5, 0x21, 0x00


	//----- nvinfo : EIATTR_SPARSE_MMA_MASK
	.align		4
.L_29:
        /*0058*/ 	.byte	0x03, 0x50
        /*005a*/ 	.short	0x0000


	//----- nvinfo : EIATTR_MAXREG_COUNT
	.align		4
        /*005c*/ 	.byte	0x03, 0x1b
        /*005e*/ 	.short	0x00ff


	//----- nvinfo : EIATTR_MERCURY_ISA_VERSION
	.align		4
        /*0060*/ 	.byte	0x03, 0x5f
        /*0062*/ 	.short	0x0101


	//----- nvinfo : EIATTR_VRC_CTA_INIT_COUNT
	.align		4
        /*0064*/ 	.byte	0x02, 0x4a
	.zero		1
	.zero		1


	//----- nvinfo : EIATTR_EXIT_INSTR_OFFSETS
	.align		4
        /*0068*/ 	.byte	0x04, 0x1c
        /*006a*/ 	.short	(.L_31 - .L_30)


	//   ....[0]....
.L_30:
        /*006c*/ 	.word	0x00000010


	//----- nvinfo : EIATTR_CBANK_PARAM_SIZE
	.align		4
.L_31:
        /*0070*/ 	.byte	0x03, 0x19
        /*0072*/ 	.short	0x0020


	//----- nvinfo : EIATTR_PARAM_CBANK
	.align		4
        /*0074*/ 	.byte	0x04, 0x0a
        /*0076*/ 	.short	(.L_33 - .L_32)
	.align		4
.L_32:
        /*0078*/ 	.word	index@(.nv.constant0._Z19softmax_ce_backwardPKfS0_Pfii)
        /*007c*/ 	.short	0x0380
        /*007e*/ 	.short	0x0020


	//----- nvinfo : EIATTR_SW_WAR
	.align		4
.L_33:
        /*0080*/ 	.byte	0x04, 0x36
        /*0082*/ 	.short	(.L_35 - .L_34)
.L_34:
        /*0084*/ 	.word	0x00000008
.L_35:


//--------------------- .nv.info._Z18cross_entropy_lossPKfS0_Pfii --------------------------
	.section	.nv.info._Z18cross_entropy_lossPKfS0_Pfii,"",@"SHT_CUDA_INFO"
	.sectionflags	@""
	.align	4


	//----- nvinfo : EIATTR_CUDA_API_VERSION
	.align		4
        /*0000*/ 	.byte	0x04, 0x37
        /*0002*/ 	.short	(.L_37 - .L_36)
.L_36:
        /*0004*/ 	.word	0x00000082


	//----- nvinfo : EIATTR_KPARAM_INFO
	.align		4
.L_37:
        /*0008*/ 	.byte	0x04, 0x17
        /*000a*/ 	.short	(.L_39 - .L_38)
.L_38:
        /*000c*/ 	.word	0x00000000
        /*0010*/ 	.short	0x0004
        /*0012*/ 	.short	0x001c
        /*0014*/ 	.byte	0x00, 0xf0, 0x11, 0x00


	//----- nvinfo : EIATTR_KPARAM_INFO
	.align		4
.L_39:
        /*0018*/ 	.byte	0x04, 0x17
        /*001a*/ 	.short	(.L_41 - .L_40)
.L_40:
        /*001c*/ 	.word	0x00000000
        /*0020*/ 	.short	0x0003
        /*0022*/ 	.short	0x0018
        /*0024*/ 	.byte	0x00, 0xf0, 0x11, 0x00


	//----- nvinfo : EIATTR_KPARAM_INFO
	.align		4
.L_41:
        /*0028*/ 	.byte	0x04, 0x17
        /*002a*/ 	.short	(.L_43 - .L_42)
.L_42:
        /*002c*/ 	.word	0x00000000
        /*0030*/ 	.short	0x0002
        /*0032*/ 	.short	0x0010
        /*0034*/ 	.byte	0x00, 0xf5, 0x21, 0x00


	//----- nvinfo : EIATTR_KPARAM_INFO
	.align		4
.L_43:
        /*0038*/ 	.byte	0x04, 0x17
        /*003a*/ 	.short	(.L_45 - .L_44)
.L_44:
        /*003c*/ 	.word	0x00000000
        /*0040*/ 	.short	0x0001
        /*0042*/ 	.short	0x0008
        /*0044*/ 	.byte	0x00, 0xf5, 0x21, 0x00


	//----- nvinfo : EIATTR_KPARAM_INFO
	.align		4
.L_45:
        /*0048*/ 	.byte	0x04, 0x17
        /*004a*/ 	.short	(.L_47 - .L_46)
.L_46:
        /*004c*/ 	.word	0x00000000
        /*0050*/ 	.short	0x0000
        /*0052*/ 	.short	0x0000
        /*0054*/ 	.byte	0x00, 0xf5, 0x21, 0x00


	//----- nvinfo : EIATTR_SPARSE_MMA_MASK
	.align		4
.L_47:
        /*0058*/ 	.byte	0x03, 0x50
        /*005a*/ 	.short	0x0000


	//----- nvinfo : EIATTR_MAXREG_COUNT
	.align		4
        /*005c*/ 	.byte	0x03, 0x1b
        /*005e*/ 	.short	0x00ff


	//----- nvinfo : EIATTR_MERCURY_ISA_VERSION
	.align		4
        /*0060*/ 	.byte	0x03, 0x5f
        /*0062*/ 	.short	0x0101


	//----- nvinfo : EIATTR_VRC_CTA_INIT_COUNT
	.align		4
        /*0064*/ 	.byte	0x02, 0x4a
	.zero		1
	.zero		1


	//----- nvinfo : EIATTR_EXIT_INSTR_OFFSETS
	.align		4
        /*0068*/ 	.byte	0x04, 0x1c
        /*006a*/ 	.short	(.L_49 - .L_48)


	//   ....[0]....
.L_48:
        /*006c*/ 	.word	0x00000010


	//----- nvinfo : EIATTR_CBANK_PARAM_SIZE
	.align		4
.L_49:
        /*0070*/ 	.byte	0x03, 0x19
        /*0072*/ 	.short	0x0020


	//----- nvinfo : EIATTR_PARAM_CBANK
	.align		4
        /*0074*/ 	.byte	0x04, 0x0a
        /*0076*/ 	.short	(.L_51 - .L_50)
	.align		4
.L_50:
        /*0078*/ 	.word	index@(.nv.constant0._Z18cross_entropy_lossPKfS0_Pfii)
        /*007c*/ 	.short	0x0380
        /*007e*/ 	.short	0x0020


	//----- nvinfo : EIATTR_SW_WAR
	.align		4
.L_51:
        /*0080*/ 	.byte	0x04, 0x36
        /*0082*/ 	.short	(.L_53 - .L_52)
.L_52:
        /*0084*/ 	.word	0x00000008
.L_53:


//--------------------- .nv.info._Z15softmax_forwardPKfPfii --------------------------
	.section	.nv.info._Z15softmax_forwardPKfPfii,"",@"SHT_CUDA_INFO"
	.sectionflags	@""
	.align	4


	//----- nvinfo : EIATTR_CUDA_API_VERSION
	.align		4
        /*0000*/ 	.byte	0x04, 0x37
        /*0002*/ 	.short	(.L_55 - .L_54)
.L_54:
        /*0004*/ 	.word	0x00000082


	//----- nvinfo : EIATTR_KPARAM_INFO
	.align		4
.L_55:
        /*0008*/ 	.byte	0x04, 0x17
        /*000a*/ 	.short	(.L_57 - .L_56)
.L_56:
        /*000c*/ 	.word	0x00000000
        /*0010*/ 	.short	0x0003
        /*0012*/ 	.short	0x0014
        /*0014*/ 	.byte	0x00, 0xf0, 0x11, 0x00


	//----- nvinfo : EIATTR_KPARAM_INFO
	.align		4
.L_57:
        /*0018*/ 	.byte	0x04, 0x17
        /*001a*/ 	.short	(.L_59 - .L_58)
.L_58:
        /*001c*/ 	.word	0x00000000
        /*0020*/ 	.short	0x0002
        /*0022*/ 	.short	0x0010
        /*0024*/ 	.byte	0x00, 0xf0, 0x11, 0x00


	//----- nvinfo : EIATTR_KPARAM_INFO
	.align		4
.L_59:
        /*0028*/ 	.byte	0x04, 0x17
        /*002a*/ 	.short	(.L_61 - .L_60)
.L_60:
        /*002c*/ 	.word	0x00000000
        /*0030*/ 	.short	0x0001
        /*0032*/ 	.short	0x0008
        /*0034*/ 	.byte	0x00, 0xf5, 0x21, 0x00


	//----- nvinfo : EIATTR_KPARAM_INFO
	.align		4
.L_61:
        /*0038*/ 	.byte	0x04, 0x17
        /*003a*/ 	.short	(.L_63 - .L_62)
.L_62:
        /*003c*/ 	.word	0x00000000
        /*0040*/ 	.short	0x0000
        /*0042*/ 	.short	0x0000
        /*0044*/ 	.byte	0x00, 0xf5, 0x21, 0x00


	//----- nvinfo : EIATTR_SPARSE_MMA_MASK
	.align		4
.L_63:
        /*0048*/ 	.byte	0x03, 0x50
        /*004a*/ 	.short	0x0000


	//----- nvinfo : EIATTR_MAXREG_COUNT
	.align		4
        /*004c*/ 	.byte	0x03, 0x1b
        /*004e*/ 	.short	0x00ff


	//----- nvinfo : EIATTR_MERCURY_ISA_VERSION
	.align		4
        /*0050*/ 	.byte	0x03, 0x5f
        /*0052*/ 	.short	0x0101


	//----- nvinfo : EIATTR_VRC_CTA_INIT_COUNT
	.align		4
        /*0054*/ 	.byte	0x02, 0x4a
	.zero		1
	.zero		1


	//----- nvinfo : EIATTR_EXIT_INSTR_OFFSETS
	.align		4
        /*0058*/ 	.byte	0x04, 0x1c
        /*005a*/ 	.short	(.L_65 - .L_64)


	//   ....[0]....
.L_64:
        /*005c*/ 	.word	0x00000010


	//----- nvinfo : EIATTR_CBANK_PARAM_SIZE
	.align		4
.L_65:
        /*0060*/ 	.byte	0x03, 0x19
        /*0062*/ 	.short	0x0018


	//----- nvinfo : EIATTR_PARAM_CBANK
	.align		4
        /*0064*/ 	.byte	0x04, 0x0a
        /*0066*/ 	.short	(.L_67 - .L_66)
	.align		4
.L_66:
        /*0068*/ 	.word	index@(.nv.constant0._Z15softmax_forwardPKfPfii)
        /*006c*/ 	.short	0x0380
        /*006e*/ 	.short	0x0018


	//----- nvinfo : EIATTR_SW_WAR
	.align		4
.L_67:
        /*0070*/ 	.byte	0x04, 0x36
        /*0072*/ 	.short	(.L_69 - .L_68)
.L_68:
        /*0074*/ 	.word	0x00000008
.L_69:


//--------------------- .nv.callgraph             --------------------------
	.section	.nv.callgraph,"",@"SHT_CUDA_CALLGRAPH"
	.align	4
	.sectionentsize	8
	.align		4
        /*0000*/ 	.word	0x00000000
	.align		4
        /*0004*/ 	.word	0xffffffff
	.align		4
        /*0008*/ 	.word	0x00000000
	.align		4
        /*000c*/ 	.word	0xfffffffe
	.align		4
        /*0010*/ 	.word	0x00000000
	.align		4
        /*0014*/ 	.word	0xfffffffd
	.align		4
        /*0018*/ 	.word	0x00000000
	.align		4
        /*001c*/ 	.word	0xfffffffc


//--------------------- .text._Z19softmax_ce_backwardPKfS0_Pfii --------------------------
	.section	.text._Z19softmax_ce_backwardPKfS0_Pfii,"ax",@progbits
	.align	128
        .global         _Z19softmax_ce_backwardPKfS0_Pfii
        .type           _Z19softmax_ce_backwardPKfS0_Pfii,@function
        .size           _Z19softmax_ce_backwardPKfS0_Pfii,(.L_x_3 - _Z19softmax_ce_backwardPKfS0_Pfii)
        .other          _Z19softmax_ce_backwardPKfS0_Pfii,@"STO_CUDA_ENTRY STV_DEFAULT"
_Z19softmax_ce_backwardPKfS0_Pfii:
.text._Z19softmax_ce_backwardPKfS0_Pfii:
[----:B------:R-:W-:Y:S01]  /*0000*/  LDC R1, c[0x0][0x37c] ;  /* 0x0000df00ff017b82 */ /* 0x000fe20000000800 */
[----:B------:R-:W-:Y:S05]  /*0010*/  EXIT ;  /* 0x000000000000794d */ /* 0x000fea0003800000 */
.L_x_0:
[----:B------:R-:W-:-:S00]  /*0020*/  BRA `(.L_x_0) ;  /* 0xfffffffc00fc7947 */ /* 0x000fc0000383ffff */
[----:B------:R-:W-:-:S00]  /*0030*/  NOP ;  /* 0x0000000000007918 */ /* 0x000fc00000000000 */
        /* <DEDUP_REMOVED lines=12> */
.L_x_3:


//--------------------- .text._Z18cross_entropy_lossPKfS0_Pfii --------------------------
	.section	.text._Z18cross_entropy_lossPKfS0_Pfii,"ax",@progbits
	.align	128
        .global         _Z18cross_entropy_lossPKfS0_Pfii
        .type           _Z18cross_entropy_lossPKfS0_Pfii,@function
        .size           _Z18cross_entropy_lossPKfS0_Pfii,(.L_x_4 - _Z18cross_entropy_lossPKfS0_Pfii)
        .other          _Z18cross_entropy_lossPKfS0_Pfii,@"STO_CUDA_ENTRY STV_DEFAULT"
_Z18cross_entropy_lossPKfS0_Pfii:
.text._Z18cross_entropy_lossPKfS0_Pfii:
[----:B------:R-:W-:Y:S01]  /*0000*/  LDC R1, c[0x0][0x37c] ;  /* 0x0000df00ff017b82 */ /* 0x000fe20000000800 */
[----:B------:R-:W-:Y:S05]  /*0010*/  EXIT ;  /* 0x000000000000794d */ /* 0x000fea0003800000 */
.L_x_1:
        /* <DEDUP_REMOVED lines=14> */
.L_x_4:


//--------------------- .text._Z15softmax_forwardPKfPfii --------------------------
	.section	.text._Z15softmax_forwardPKfPfii,"ax",@progbits
	.align	128
        .global         _Z15softmax_forwardPKfPfii
        .type           _Z15softmax_forwardPKfPfii,@function
        .size           _Z15softmax_forwardPKfPfii,(.L_x_5 - _Z15softmax_forwardPKfPfii)
        .other          _Z15softmax_forwardPKfPfii,@"STO_CUDA_ENTRY STV_DEFAULT"
_Z15softmax_forwardPKfPfii:
.text._Z15softmax_forwardPKfPfii:
[----:B------:R-:W-:Y:S01]  /*0000*/  LDC R1, c[0x0][0x37c] ;  /* 0x0000df00ff017b82 */ /* 0x000fe20000000800 */
[----:B------:R-:W-:Y:S05]  /*0010*/  EXIT ;  /* 0x000000000000794d */ /* 0x000fea0003800000 */
.L_x_2:
        /* <DEDUP_REMOVED lines=14> */
.L_x_5:


//--------------------- .nv.shared.reserved.0     --------------------------
	.section	.nv.shared.reserved.0,"aw",@nobits
	.weak		__nv_reservedSMEM_offset_0_alias
	.size		__nv_reservedSMEM_offset_0_alias, 0, 64
	.other		__nv_reservedSMEM_offset_0_alias,@"STO_CUDA_RESERVED_SHARED STV_DEFAULT"
__nv_reservedSMEM_offset_0_alias:
	.zero		0
	.zero		64


//--------------------- .nv.constant0._Z19softmax_ce_backwardPKfS0_Pfii --------------------------
	.section	.nv.constant0._Z19softmax_ce_backwardPKfS0_Pfii,"a",@progbits
	.sectionflags	@""
	.align	4
.nv.constant0._Z19softmax_ce_backwardPKfS0_Pfii:
	.zero		928


//--------------------- .nv.constant0._Z18cross_entropy_lossPKfS0_Pfii --------------------------
	.section	.nv.constant0._Z18cross_entropy_lossPKfS0_Pfii,"a",@progbits
	.sectionflags	@""
	.align	4
.nv.constant0._Z18cross_entropy_lossPKfS0_Pfii:
	.zero		928


//--------------------- .nv.constant0._Z15softmax_forwardPKfPfii --------------------------
	.section	.nv.constant0._Z15softmax_forwardPKfPfii,"a",@progbits
	.sectionflags	@""
	.align	4
.nv.constant0._Z15softmax_forwardPKfPfii:
	.zero		920


//--------------------- SYMBOLS --------------------------

	.type		.nv.reservedSmem.offset0,@object
	.size		.nv.reservedSmem.offset0,0x4
